//
// Generated by NVIDIA NVVM Compiler
//
// Compiler Build ID: CL-36424714
// Cuda compilation tools, release 13.0, V13.0.88
// Based on NVVM 20.0.0
//

.version 9.0
.target sm_100
.address_size 64

	// .globl	_Z16triggerSelectionPfPbfiii

.visible .entry _Z16triggerSelectionPfPbfiii(
	.param .u64 .ptr .align 1 _Z16triggerSelectionPfPbfiii_param_0,
	.param .u64 .ptr .align 1 _Z16triggerSelectionPfPbfiii_param_1,
	.param .f32 _Z16triggerSelectionPfPbfiii_param_2,
	.param .u32 _Z16triggerSelectionPfPbfiii_param_3,
	.param .u32 _Z16triggerSelectionPfPbfiii_param_4,
	.param .u32 _Z16triggerSelectionPfPbfiii_param_5
)
{
	.reg .pred 	%p<25>;
	.reg .b16 	%rs<2>;
	.reg .b32 	%r<31>;
	.reg .b32 	%f<133>;
	.reg .b64 	%rd<9>;

	ld.param.u64 	%rd2, [_Z16triggerSelectionPfPbfiii_param_0];
	ld.param.u64 	%rd3, [_Z16triggerSelectionPfPbfiii_param_1];
	ld.param.f32 	%f13, [_Z16triggerSelectionPfPbfiii_param_2];
	ld.param.u32 	%r2, [_Z16triggerSelectionPfPbfiii_param_3];
	ld.param.u32 	%r4, [_Z16triggerSelectionPfPbfiii_param_4];
	ld.param.u32 	%r3, [_Z16triggerSelectionPfPbfiii_param_5];
	mov.u32 	%r5, %ctaid.x;
	mov.u32 	%r6, %ntid.x;
	mov.u32 	%r7, %tid.x;
	mad.lo.s32 	%r1, %r5, %r6, %r7;
	setp.ge.s32 	%p3, %r1, %r4;
	@%p3 bra 	$L__BB0_14;
	cvta.to.global.u64 	%rd4, %rd2;
	mad.lo.s32 	%r8, %r2, %r1, %r3;
	mul.wide.s32 	%rd5, %r8, 4;
	add.s64 	%rd1, %rd4, %rd5;
	ld.global.f32 	%f14, [%rd1+8];
	setp.eq.f32 	%p5, %f14, 0f00000000;
	mov.pred 	%p24, 0;
	@%p5 bra 	$L__BB0_13;
	ld.global.f32 	%f1, [%rd1];
	ld.global.f32 	%f2, [%rd1+4];
	abs.f32 	%f3, %f1;
	setp.eq.f32 	%p6, %f1, 0f3F800000;
	mov.f32 	%f131, 0f3F800000;
	@%p6 bra 	$L__BB0_7;
	setp.num.f32 	%p7, %f3, %f3;
	@%p7 bra 	$L__BB0_5;
	mov.f32 	%f71, 0f40000000;
	add.rn.f32 	%f131, %f1, %f71;
	bra.uni 	$L__BB0_7;
$L__BB0_5:
	setp.lt.f32 	%p8, %f3, 0f00800000;
	mul.f32 	%f16, %f3, 0f4B800000;
	selp.f32 	%f17, %f16, %f3, %p8;
	mov.b32 	%r9, %f17;
	add.s32 	%r10, %r9, -1060439283;
	and.b32  	%r11, %r10, -8388608;
	sub.s32 	%r12, %r9, %r11;
	mov.b32 	%f18, %r12;
	cvt.rn.f32.s32 	%f19, %r11;
	selp.f32 	%f20, 0fC1C00000, 0f00000000, %p8;
	fma.rn.f32 	%f21, %f19, 0f34000000, %f20;
	add.f32 	%f22, %f18, 0fBF800000;
	add.f32 	%f23, %f18, 0f3F800000;
	rcp.approx.ftz.f32 	%f24, %f23;
	add.f32 	%f25, %f22, %f22;
	mul.f32 	%f26, %f25, %f24;
	mul.f32 	%f27, %f26, %f26;
	neg.f32 	%f28, %f26;
	sub.f32 	%f29, %f22, %f26;
	add.f32 	%f30, %f29, %f29;
	fma.rn.f32 	%f31, %f28, %f22, %f30;
	mul.rn.f32 	%f32, %f24, %f31;
	fma.rn.f32 	%f33, %f27, 0f3A2C32E4, 0f3B52E7DB;
	fma.rn.f32 	%f34, %f33, %f27, 0f3C93BB73;
	fma.rn.f32 	%f35, %f34, %f27, 0f3DF6384F;
	mul.rn.f32 	%f36, %f35, %f27;
	fma.rn.f32 	%f37, %f26, 0f3FB8AA3B, %f21;
	mul.f32 	%f38, %f36, 0f40400000;
	sub.f32 	%f39, %f21, %f37;
	fma.rn.f32 	%f40, %f26, 0f3FB8AA3B, %f39;
	fma.rn.f32 	%f41, %f32, 0f3FB8AA3B, %f40;
	fma.rn.f32 	%f42, %f26, 0f32A55E34, %f41;
	fma.rn.f32 	%f43, %f38, %f32, %f42;
	fma.rn.f32 	%f44, %f36, %f26, %f43;
	add.rn.f32 	%f45, %f37, %f44;
	mov.f32 	%f46, 0f40000000;
	mul.rn.f32 	%f47, %f45, %f46;
	cvt.rni.f32.f32 	%f48, %f47;
	sub.f32 	%f49, %f47, %f48;
	neg.f32 	%f50, %f47;
	fma.rn.f32 	%f51, %f45, 0f40000000, %f50;
	neg.f32 	%f52, %f37;
	add.rn.f32 	%f53, %f45, %f52;
	neg.f32 	%f54, %f53;
	add.rn.f32 	%f55, %f44, %f54;
	fma.rn.f32 	%f56, %f55, 0f40000000, %f51;
	add.f32 	%f57, %f49, %f56;
	setp.gt.f32 	%p9, %f48, 0f00000000;
	selp.b32 	%r13, 0, -2097152000, %p9;
	setp.neu.f32 	%p10, %f1, 0f00000000;
	setp.neu.f32 	%p11, %f3, 0f7F800000;
	setp.lt.f32 	%p12, %f47, 0f00000000;
	selp.f32 	%f58, 0f00000000, 0f7F800000, %p12;
	abs.f32 	%f59, %f47;
	setp.gt.f32 	%p13, %f59, 0f43180000;
	cvt.rzi.s32.f32 	%r14, %f48;
	shl.b32 	%r15, %r14, 23;
	sub.s32 	%r16, %r15, %r13;
	mov.b32 	%f60, %r16;
	add.s32 	%r17, %r13, 2130706432;
	mov.b32 	%f61, %r17;
	fma.rn.f32 	%f62, %f57, 0f391FCB8E, 0f3AAF85ED;
	fma.rn.f32 	%f63, %f62, %f57, 0f3C1D9856;
	fma.rn.f32 	%f64, %f63, %f57, 0f3D6357BB;
	fma.rn.f32 	%f65, %f64, %f57, 0f3E75FDEC;
	fma.rn.f32 	%f66, %f65, %f57, 0f3F317218;
	fma.rn.f32 	%f67, %f66, %f57, 0f3F800000;
	mul.f32 	%f68, %f67, %f61;
	mul.f32 	%f69, %f68, %f60;
	selp.f32 	%f131, %f58, %f69, %p13;
	and.pred  	%p14, %p10, %p11;
	@%p14 bra 	$L__BB0_7;
	add.f32 	%f70, %f1, %f1;
	mov.b32 	%r18, %f70;
	and.b32  	%r19, %r18, 2147483647;
	mov.b32 	%f131, %r19;
$L__BB0_7:
	abs.f32 	%f8, %f2;
	setp.eq.f32 	%p15, %f2, 0f3F800000;
	mov.f32 	%f132, 0f3F800000;
	@%p15 bra 	$L__BB0_12;
	setp.num.f32 	%p16, %f8, %f8;
	@%p16 bra 	$L__BB0_10;
	mov.f32 	%f128, 0f40000000;
	add.rn.f32 	%f132, %f2, %f128;
	bra.uni 	$L__BB0_12;
$L__BB0_10:
	setp.lt.f32 	%p17, %f8, 0f00800000;
	mul.f32 	%f73, %f8, 0f4B800000;
	selp.f32 	%f74, %f73, %f8, %p17;
	mov.b32 	%r20, %f74;
	add.s32 	%r21, %r20, -1060439283;
	and.b32  	%r22, %r21, -8388608;
	sub.s32 	%r23, %r20, %r22;
	mov.b32 	%f75, %r23;
	cvt.rn.f32.s32 	%f76, %r22;
	selp.f32 	%f77, 0fC1C00000, 0f00000000, %p17;
	fma.rn.f32 	%f78, %f76, 0f34000000, %f77;
	add.f32 	%f79, %f75, 0fBF800000;
	add.f32 	%f80, %f75, 0f3F800000;
	rcp.approx.ftz.f32 	%f81, %f80;
	add.f32 	%f82, %f79, %f79;
	mul.f32 	%f83, %f82, %f81;
	mul.f32 	%f84, %f83, %f83;
	neg.f32 	%f85, %f83;
	sub.f32 	%f86, %f79, %f83;
	add.f32 	%f87, %f86, %f86;
	fma.rn.f32 	%f88, %f85, %f79, %f87;
	mul.rn.f32 	%f89, %f81, %f88;
	fma.rn.f32 	%f90, %f84, 0f3A2C32E4, 0f3B52E7DB;
	fma.rn.f32 	%f91, %f90, %f84, 0f3C93BB73;
	fma.rn.f32 	%f92, %f91, %f84, 0f3DF6384F;
	mul.rn.f32 	%f93, %f92, %f84;
	fma.rn.f32 	%f94, %f83, 0f3FB8AA3B, %f78;
	mul.f32 	%f95, %f93, 0f40400000;
	sub.f32 	%f96, %f78, %f94;
	fma.rn.f32 	%f97, %f83, 0f3FB8AA3B, %f96;
	fma.rn.f32 	%f98, %f89, 0f3FB8AA3B, %f97;
	fma.rn.f32 	%f99, %f83, 0f32A55E34, %f98;
	fma.rn.f32 	%f100, %f95, %f89, %f99;
	fma.rn.f32 	%f101, %f93, %f83, %f100;
	add.rn.f32 	%f102, %f94, %f101;
	mov.f32 	%f103, 0f40000000;
	mul.rn.f32 	%f104, %f102, %f103;
	cvt.rni.f32.f32 	%f105, %f104;
	sub.f32 	%f106, %f104, %f105;
	neg.f32 	%f107, %f104;
	fma.rn.f32 	%f108, %f102, 0f40000000, %f107;
	neg.f32 	%f109, %f94;
	add.rn.f32 	%f110, %f102, %f109;
	neg.f32 	%f111, %f110;
	add.rn.f32 	%f112, %f101, %f111;
	fma.rn.f32 	%f113, %f112, 0f40000000, %f108;
	add.f32 	%f114, %f106, %f113;
	setp.gt.f32 	%p18, %f105, 0f00000000;
	selp.b32 	%r24, 0, -2097152000, %p18;
	setp.neu.f32 	%p19, %f2, 0f00000000;
	setp.neu.f32 	%p20, %f8, 0f7F800000;
	setp.lt.f32 	%p21, %f104, 0f00000000;
	selp.f32 	%f115, 0f00000000, 0f7F800000, %p21;
	abs.f32 	%f116, %f104;
	setp.gt.f32 	%p22, %f116, 0f43180000;
	cvt.rzi.s32.f32 	%r25, %f105;
	shl.b32 	%r26, %r25, 23;
	sub.s32 	%r27, %r26, %r24;
	mov.b32 	%f117, %r27;
	add.s32 	%r28, %r24, 2130706432;
	mov.b32 	%f118, %r28;
	fma.rn.f32 	%f119, %f114, 0f391FCB8E, 0f3AAF85ED;
	fma.rn.f32 	%f120, %f119, %f114, 0f3C1D9856;
	fma.rn.f32 	%f121, %f120, %f114, 0f3D6357BB;
	fma.rn.f32 	%f122, %f121, %f114, 0f3E75FDEC;
	fma.rn.f32 	%f123, %f122, %f114, 0f3F317218;
	fma.rn.f32 	%f124, %f123, %f114, 0f3F800000;
	mul.f32 	%f125, %f124, %f118;
	mul.f32 	%f126, %f125, %f117;
	selp.f32 	%f132, %f115, %f126, %p22;
	and.pred  	%p23, %p19, %p20;
	@%p23 bra 	$L__BB0_12;
	add.f32 	%f127, %f2, %f2;
	mov.b32 	%r29, %f127;
	and.b32  	%r30, %r29, 2147483647;
	mov.b32 	%f132, %r30;
$L__BB0_12:
	add.f32 	%f129, %f131, %f132;
	sqrt.rn.f32 	%f130, %f129;
	setp.gt.f32 	%p24, %f130, %f13;
$L__BB0_13:
	selp.u16 	%rs1, 1, 0, %p24;
	cvt.s64.s32 	%rd6, %r1;
	cvta.to.global.u64 	%rd7, %rd3;
	add.s64 	%rd8, %rd7, %rd6;
	st.global.u8 	[%rd8], %rs1;
$L__BB0_14:
	ret;

}


// ===== COMPILED SASS (sm_100) =====

	.target	sm_100

	.elftype	@"ET_EXEC"


//--------------------- .note.nv.tkinfo           --------------------------
	.section	.note.nv.tkinfo,"",@"SHT_NOTE"
	.sectionflags	@"SHF_NOTE_NV_TKINFO"
	.tkinfo
        /*0018*/ 	.word	0x00000002
        /*0030*/ 	.string	""
        /*0030*/ 	.string	"ptxas"
        /*0030*/ 	.string	"Cuda compilation tools, release 13.0, V13.0.88"
        /*0030*/ 	.string	"Build cuda_13.0.r13.0/compiler.36424714_0"
        /*0030*/ 	.string	"-arch sm_100 -m 64 "



//--------------------- .note.nv.cuinfo           --------------------------
	.section	.note.nv.cuinfo,"",@"SHT_NOTE"
	.sectionflags	@"SHF_NOTE_NV_CUINFO"
        /*0018*/ 	.short	0x0002
        /*001a*/ 	.short	0x0064
        /*001c*/ 	.short	0x0082
	.zero		2


//--------------------- .nv.info                  --------------------------
	.section	.nv.info,"",@"SHT_CUDA_INFO"
	.align	4


	//----- nvinfo : EIATTR_REGCOUNT
	.align		4
        /*0000*/ 	.byte	0x04, 0x2f
        /*0002*/ 	.short	(.L_1 - .L_0)
	.align		4
.L_0:
        /*0004*/ 	.word	index@(_Z16triggerSelectionPfPbfiii)
        /*0008*/ 	.word	0x00000011


	//----- nvinfo : EIATTR_FRAME_SIZE
	.align		4
.L_1:
        /*000c*/ 	.byte	0x04, 0x11
        /*000e*/ 	.short	(.L_3 - .L_2)
	.align		4
.L_2:
        /*0010*/ 	.word	index@($__internal_0_$__cuda_sm20_sqrt_rn_f32_slowpath)
        /*0014*/ 	.word	0x00000000


	//----- nvinfo : EIATTR_FRAME_SIZE
	.align		4
.L_3:
        /*0018*/ 	.byte	0x04, 0x11
        /*001a*/ 	.short	(.L_5 - .L_4)
	.align		4
.L_4:
        /*001c*/ 	.word	index@(_Z16triggerSelectionPfPbfiii)
        /*0020*/ 	.word	0x00000000


	//----- nvinfo : EIATTR_MIN_STACK_SIZE
	.align		4
.L_5:
        /*0024*/ 	.byte	0x04, 0x12
        /*0026*/ 	.short	(.L_7 - .L_6)
	.align		4
.L_6:
        /*0028*/ 	.word	index@(_Z16triggerSelectionPfPbfiii)
        /*002c*/ 	.word	0x00000000
.L_7:


//--------------------- .nv.compat                --------------------------
	.section	.nv.compat,"",@"SHT_CUDA_COMPAT_INFO"
	.align	4
        /*0000*/ 	.byte	0x02, 0x09, 0x00, 0x00, 0x02, 0x02, 0x01, 0x00, 0x02, 0x05, 0x05, 0x00, 0x03, 0x07, 0x01, 0x01
        /*0010*/ 	.byte	0x02, 0x03, 0x00, 0x00, 0x02, 0x06, 0x01, 0x00, 0x04, 0x0b, 0x08, 0x00, 0x01, 0x00, 0x00, 0x00
        /*0020*/ 	.byte	0x00, 0x00, 0x00, 0x00


//--------------------- .nv.info._Z16triggerSelectionPfPbfiii --------------------------
	.section	.nv.info._Z16triggerSelectionPfPbfiii,"",@"SHT_CUDA_INFO"
	.sectionflags	@""
	.align	4


	//----- nvinfo : EIATTR_CUDA_API_VERSION
	.align		4
        /*0000*/ 	.byte	0x04, 0x37
        /*0002*/ 	.short	(.L_9 - .L_8)
.L_8:
        /*0004*/ 	.word	0x00000082


	//----- nvinfo : EIATTR_KPARAM_INFO
	.align		4
.L_9:
        /*0008*/ 	.byte	0x04, 0x17
        /*000a*/ 	.short	(.L_11 - .L_10)
.L_10:
        /*000c*/ 	.word	0x00000000
        /*0010*/ 	.short	0x0005
        /*0012*/ 	.short	0x001c
        /*0014*/ 	.byte	0x00, 0xf0, 0x11, 0x00


	//----- nvinfo : EIATTR_KPARAM_INFO
	.align		4
.L_11:
        /*0018*/ 	.byte	0x04, 0x17
        /*001a*/ 	.short	(.L_13 - .L_12)
.L_12:
        /*001c*/ 	.word	0x00000000
        /*0020*/ 	.short	0x0004
        /*0022*/ 	.short	0x0018
        /*0024*/ 	.byte	0x00, 0xf0, 0x11, 0x00


	//----- nvinfo : EIATTR_KPARAM_INFO
	.align		4
.L_13:
        /*0028*/ 	.byte	0x04, 0x17
        /*002a*/ 	.short	(.L_15 - .L_14)
.L_14:
        /*002c*/ 	.word	0x00000000
        /*0030*/ 	.short	0x0003
        /*0032*/ 	.short	0x0014
        /*0034*/ 	.byte	0x00, 0xf0, 0x11, 0x00


	//----- nvinfo : EIATTR_KPARAM_INFO
	.align		4
.L_15:
        /*0038*/ 	.byte	0x04, 0x17
        /*003a*/ 	.short	(.L_17 - .L_16)
.L_16:
        /*003c*/ 	.word	0x00000000
        /*0040*/ 	.short	0x0002
        /*0042*/ 	.short	0x0010
        /*0044*/ 	.byte	0x00, 0xf0, 0x11, 0x00


	//----- nvinfo : EIATTR_KPARAM_INFO
	.align		4
.L_17:
        /*0048*/ 	.byte	0x04, 0x17
        /*004a*/ 	.short	(.L_19 - .L_18)
.L_18:
        /*004c*/ 	.word	0x00000000
        /*0050*/ 	.short	0x0001
        /*0052*/ 	.short	0x0008
        /*0054*/ 	.byte	0x00, 0xf5, 0x21, 0x00


	//----- nvinfo : EIATTR_KPARAM_INFO
	.align		4
.L_19:
        /*0058*/ 	.byte	0x04, 0x17
        /*005a*/ 	.short	(.L_21 - .L_20)
.L_20:
        /*005c*/ 	.word	0x00000000
        /*0060*/ 	.short	0x0000
        /*0062*/ 	.short	0x0000
        /*0064*/ 	.byte	0x00, 0xf5, 0x21, 0x00


	//----- nvinfo : EIATTR_SPARSE_MMA_MASK
	.align		4
.L_21:
        /*0068*/ 	.byte	0x03, 0x50
        /*006a*/ 	.short	0x0000


	//----- nvinfo : EIATTR_MAXREG_COUNT
	.align		4
        /*006c*/ 	.byte	0x03, 0x1b
        /*006e*/ 	.short	0x00ff


	//----- nvinfo : EIATTR_MERCURY_ISA_VERSION
	.align		4
        /*0070*/ 	.byte	0x03, 0x5f
        /*0072*/ 	.short	0x0101


	//----- nvinfo : EIATTR_VRC_CTA_INIT_COUNT
	.align		4
        /*0074*/ 	.byte	0x02, 0x4a
	.zero		1
	.zero		1


	//----- nvinfo : EIATTR_EXIT_INSTR_OFFSETS
	.align		4
        /*0078*/ 	.byte	0x04, 0x1c
        /*007a*/ 	.short	(.L_23 - .L_22)


	//   ....[0]....
.L_22:
        /*007c*/ 	.word	0x00000070


	//   ....[1]....
        /*0080*/ 	.word	0x00000b80


	//----- nvinfo : EIATTR_CRS_STACK_SIZE
	.align		4
.L_23:
        /*0084*/ 	.byte	0x04, 0x1e
        /*0086*/ 	.short	(.L_25 - .L_24)
.L_24:
        /*0088*/ 	.word	0x00000000


	//----- nvinfo : EIATTR_CBANK_PARAM_SIZE
	.align		4
.L_25:
        /*008c*/ 	.byte	0x03, 0x19
        /*008e*/ 	.short	0x0020


	//----- nvinfo : EIATTR_PARAM_CBANK
	.align		4
        /*0090*/ 	.byte	0x04, 0x0a
        /*0092*/ 	.short	(.L_27 - .L_26)
	.align		4
.L_26:
        /*0094*/ 	.word	index@(.nv.constant0._Z16triggerSelectionPfPbfiii)
        /*0098*/ 	.short	0x0380
        /*009a*/ 	.short	0x0020


	//----- nvinfo : EIATTR_SW_WAR
	.align		4
.L_27:
        /*009c*/ 	.byte	0x04, 0x36
        /*009e*/ 	.short	(.L_29 - .L_28)
.L_28:
        /*00a0*/ 	.word	0x00000008
.L_29:


//--------------------- .nv.callgraph             --------------------------
	.section	.nv.callgraph,"",@"SHT_CUDA_CALLGRAPH"
	.align	4
	.sectionentsize	8
	.align		4
        /*0000*/ 	.word	0x00000000
	.align		4
        /*0004*/ 	.word	0xffffffff
	.align		4
        /*0008*/ 	.word	0x00000000
	.align		4
        /*000c*/ 	.word	0xfffffffe
	.align		4
        /*0010*/ 	.word	0x00000000
	.align		4
        /*0014*/ 	.word	0xfffffffd
	.align		4
        /*0018*/ 	.word	0x00000000
	.align		4
        /*001c*/ 	.word	0xfffffffc


//--------------------- .text._Z16triggerSelectionPfPbfiii --------------------------
	.section	.text._Z16triggerSelectionPfPbfiii,"ax",@progbits
	.align	128
        .global         _Z16triggerSelectionPfPbfiii
        .type           _Z16triggerSelectionPfPbfiii,@function
        .size           _Z16triggerSelectionPfPbfiii,(.L_x_11 - _Z16triggerSelectionPfPbfiii)
        .other          _Z16triggerSelectionPfPbfiii,@"STO_CUDA_ENTRY STV_DEFAULT"
_Z16triggerSelectionPfPbfiii:
.text._Z16triggerSelectionPfPbfiii:
[----:B------:R-:W-:Y:S01]  /*0000*/  LDC R1, c[0x0][0x37c] ;  /* 0x0000df00ff017b82 */ /* 0x000fe20000000800 */
[----:B------:R-:W0:Y:S07]  /*0010*/  S2R R3, SR_TID.X ;  /* 0x0000000000037919 */ /* 0x000e2e0000002100 */
[----:B------:R-:W0:Y:S01]  /*0020*/  S2UR UR4, SR_CTAID.X ;  /* 0x00000000000479c3 */ /* 0x000e220000002500 */
[----:B------:R-:W1:Y:S07]  /*0030*/  LDCU UR5, c[0x0][0x398] ;  /* 0x00007300ff0577ac */ /* 0x000e6e0008000800 */
[----:B------:R-:W0:Y:S02]  /*0040*/  LDC R2, c[0x0][0x360] ;  /* 0x0000d800ff027b82 */ /* 0x000e240000000800 */
[----:B0-----:R-:W-:-:S05]  /*0050*/  IMAD R2, R2, UR4, R3 ;  /* 0x0000000402027c24 */ /* 0x001fca000f8e0203 */
[----:B-1----:R-:W-:-:S13]  /*0060*/  ISETP.GE.AND P0, PT, R2, UR5, PT ;  /* 0x0000000502007c0c */ /* 0x002fda000bf06270 */
[----:B------:R-:W-:Y:S05]  /*0070*/  @P0 EXIT ;  /* 0x000000000000094d */ /* 0x000fea0003800000 */
[----:B------:R-:W0:Y:S01]  /*0080*/  LDC R3, c[0x0][0x39c] ;  /* 0x0000e700ff037b82 */ /* 0x000e220000000800 */
[----:B------:R-:W0:Y:S01]  /*0090*/  LDCU UR6, c[0x0][0x394] ;  /* 0x00007280ff0677ac */ /* 0x000e220008000800 */
[----:B------:R-:W1:Y:S06]  /*00a0*/  LDCU.64 UR4, c[0x0][0x358] ;  /* 0x00006b00ff0477ac */ /* 0x000e6c0008000a00 */
[----:B------:R-:W2:Y:S01]  /*00b0*/  LDC.64 R6, c[0x0][0x380] ;  /* 0x0000e000ff067b82 */ /* 0x000ea20000000a00 */
[----:B0-----:R-:W-:-:S04]  /*00c0*/  IMAD R3, R2, UR6, R3 ;  /* 0x0000000602037c24 */ /* 0x001fc8000f8e0203 */
[----:B--2---:R-:W-:-:S05]  /*00d0*/  IMAD.WIDE R6, R3, 0x4, R6 ;  /* 0x0000000403067825 */ /* 0x004fca00078e0206 */
[----:B-1----:R-:W2:Y:S01]  /*00e0*/  LDG.E R0, desc[UR4][R6.64+0x8] ;  /* 0x0000080406007981 */ /* 0x002ea2000c1e1900 */
[----:B------:R-:W-:Y:S01]  /*00f0*/  BSSY.RECONVERGENT B0, `(.L_x_0) ;  /* 0x00000a3000007945 */ /* 0x000fe20003800200 */
[----:B------:R-:W-:Y:S02]  /*0100*/  PLOP3.LUT P0, PT, PT, PT, PT, 0x8, 0x80 ;  /* 0x000000000080781c */ /* 0x000fe40003f0e170 */
[----:B--2---:R-:W-:-:S13]  /*0110*/  FSETP.NEU.AND P1, PT, R0, RZ, PT ;  /* 0x000000ff0000720b */ /* 0x004fda0003f2d000 */
[----:B------:R-:W-:Y:S05]  /*0120*/  @!P1 BRA `(.L_x_1) ;  /* 0x00000008007c9947 */ /* 0x000fea0003800000 */
[----:B------:R-:W2:Y:S04]  /*0130*/  LDG.E R0, desc[UR4][R6.64] ;  /* 0x0000000406007981 */ /* 0x000ea8000c1e1900 */
[----:B------:R-:W3:Y:S01]  /*0140*/  LDG.E R3, desc[UR4][R6.64+0x4] ;  /* 0x0000040406037981 */ /* 0x000ee2000c1e1900 */
[----:B------:R-:W-:Y:S01]  /*0150*/  BSSY.RECONVERGENT B1, `(.L_x_2) ;  /* 0x0000047000017945 */ /* 0x000fe20003800200 */
[----:B------:R-:W-:Y:S01]  /*0160*/  HFMA2 R4, -RZ, RZ, 1.875, 0 ;  /* 0x3f800000ff047431 */ /* 0x000fe200000001ff */
[----:B------:R-:W-:Y:S02]  /*0170*/  MOV R5, 0x3f800000 ;  /* 0x3f80000000057802 */ /* 0x000fe40000000f00 */
[----:B--2---:R-:W-:Y:S02]  /*0180*/  FSETP.NEU.AND P0, PT, R0, 1, PT ;  /* 0x3f8000000000780b */ /* 0x004fe40003f0d000 */
[----:B---3--:R-:W-:-:S11]  /*0190*/  FSETP.NEU.AND P1, PT, R3, 1, PT ;  /* 0x3f8000000300780b */ /* 0x008fd60003f2d000 */
[----:B------:R-:W-:Y:S05]  /*01a0*/  @!P0 BRA `(.L_x_3) ;  /* 0x0000000400048947 */ /* 0x000fea0003800000 */
[----:B------:R-:W-:-:S13]  /*01b0*/  FSETP.NAN.AND P0, PT, |R0|, |R0|, PT ;  /* 0x400000000000720b */ /* 0x000fda0003f08200 */
[----:B------:R-:W-:Y:S01]  /*01c0*/  @P0 FADD R5, R0, 2 ;  /* 0x4000000000050421 */ /* 0x000fe20000000000 */
[----:B------:R-:W-:Y:S06]  /*01d0*/  @P0 BRA `(.L_x_3) ;  /* 0x0000000000f80947 */ /* 0x000fec0003800000 */
[C---:B------:R-:W-:Y:S01]  /*01e0*/  FMUL R5, |R0|.reuse, 16777216 ;  /* 0x4b80000000057820 */ /* 0x040fe20000400200 */
[----:B------:R-:W-:Y:S01]  /*01f0*/  FSETP.GEU.AND P0, PT, |R0|, 1.175494350822287508e-38, PT ;  /* 0x008000000000780b */ /* 0x000fe20003f0e200 */
[----:B------:R-:W-:-:S03]  /*0200*/  HFMA2 R11, -RZ, RZ, 0.771484375, 0.21533203125 ;  /* 0x3a2c32e4ff0b7431 */ /* 0x000fc600000001ff */
[----:B------:R-:W-:-:S04]  /*0210*/  FSEL R5, R5, |R0|, !P0 ;  /* 0x4000000005057208 */ /* 0x000fc80004000000 */
[----:B------:R-:W-:-:S04]  /*0220*/  IADD3 R6, PT, PT, R5, -0x3f3504f3, RZ ;  /* 0xc0cafb0d05067810 */ /* 0x000fc80007ffe0ff */
[----:B------:R-:W-:-:S04]  /*0230*/  LOP3.LUT R6, R6, 0xff800000, RZ, 0xc0, !PT ;  /* 0xff80000006067812 */ /* 0x000fc800078ec0ff */
[-C--:B------:R-:W-:Y:S02]  /*0240*/  IADD3 R5, PT, PT, R5, -R6.reuse, RZ ;  /* 0x8000000605057210 */ /* 0x080fe40007ffe0ff */
[----:B------:R-:W-:-:S03]  /*0250*/  I2FP.F32.S32 R6, R6 ;  /* 0x0000000600067245 */ /* 0x000fc60000201400 */
[C---:B------:R-:W-:Y:S01]  /*0260*/  FADD R8, R5.reuse, 1 ;  /* 0x3f80000005087421 */ /* 0x040fe20000000000 */
[----:B------:R-:W-:Y:S01]  /*0270*/  FADD R7, R5, -1 ;  /* 0xbf80000005077421 */ /* 0x000fe20000000000 */
[----:B------:R-:W-:Y:S02]  /*0280*/  FSEL R5, RZ, -24, P0 ;  /* 0xc1c00000ff057808 */ /* 0x000fe40000000000 */
[----:B------:R-:W-:Y:S01]  /*0290*/  FSETP.NEU.AND P0, PT, |R0|, +INF , PT ;  /* 0x7f8000000000780b */ /* 0x000fe20003f0d200 */
[----:B------:R-:W-:Y:S01]  /*02a0*/  FADD R9, R7, R7 ;  /* 0x0000000707097221 */ /* 0x000fe20000000000 */
[----:B------:R-:W0:Y:S01]  /*02b0*/  MUFU.RCP R8, R8 ;  /* 0x0000000800087308 */ /* 0x000e220000001000 */
[----:B------:R-:W-:Y:S01]  /*02c0*/  FFMA R5, R6, 1.1920928955078125e-07, R5 ;  /* 0x3400000006057823 */ /* 0x000fe20000000005 */
[----:B------:R-:W-:-:S13]  /*02d0*/  FSETP.NEU.AND P0, PT, R0, RZ, P0 ;  /* 0x000000ff0000720b */ /* 0x000fda000070d000 */
[----:B------:R-:W-:Y:S01]  /*02e0*/  @!P0 FADD R0, R0, R0 ;  /* 0x0000000000008221 */ /* 0x000fe20000000000 */
[----:B0-----:R-:W-:-:S04]  /*02f0*/  FMUL R10, R8, R9 ;  /* 0x00000009080a7220 */ /* 0x001fc80000400000 */
[----:B------:R-:W-:Y:S01]  /*0300*/  FADD R9, R7, -R10 ;  /* 0x8000000a07097221 */ /* 0x000fe20000000000 */
[CC--:B------:R-:W-:Y:S01]  /*0310*/  FMUL R6, R10.reuse, R10.reuse ;  /* 0x0000000a0a067220 */ /* 0x0c0fe20000400000 */
[----:B------:R-:W-:Y:S02]  /*0320*/  FFMA R14, R10, 1.4426950216293334961, R5 ;  /* 0x3fb8aa3b0a0e7823 */ /* 0x000fe40000000005 */
[----:B------:R-:W-:Y:S01]  /*0330*/  FADD R12, R9, R9 ;  /* 0x00000009090c7221 */ /* 0x000fe20000000000 */
[C---:B------:R-:W-:Y:S01]  /*0340*/  FFMA R9, R6.reuse, R11, 0.0032181653659790754318 ;  /* 0x3b52e7db06097423 */ /* 0x040fe2000000000b */
[----:B------:R-:W-:Y:S02]  /*0350*/  FADD R5, R5, -R14 ;  /* 0x8000000e05057221 */ /* 0x000fe40000000000 */
[----:B------:R-:W-:Y:S01]  /*0360*/  FFMA R7, R7, -R10, R12 ;  /* 0x8000000a07077223 */ /* 0x000fe2000000000c */
[----:B------:R-:W-:Y:S01]  /*0370*/  FFMA R9, R6, R9, 0.018033718690276145935 ;  /* 0x3c93bb7306097423 */ /* 0x000fe20000000009 */
[----:B------:R-:W-:-:S02]  /*0380*/  FFMA R12, R10, 1.4426950216293334961, R5 ;  /* 0x3fb8aa3b0a0c7823 */ /* 0x000fc40000000005 */
[----:B------:R-:W-:Y:S01]  /*0390*/  FMUL R7, R8, R7 ;  /* 0x0000000708077220 */ /* 0x000fe20000400000 */
[----:B------:R-:W-:-:S03]  /*03a0*/  FFMA R9, R6, R9, 0.12022458761930465698 ;  /* 0x3df6384f06097423 */ /* 0x000fc60000000009 */
[----:B------:R-:W-:Y:S01]  /*03b0*/  FFMA R5, R7, 1.4426950216293334961, R12 ;  /* 0x3fb8aa3b07057823 */ /* 0x000fe2000000000c */
[----:B------:R-:W-:-:S03]  /*03c0*/  FMUL R9, R6, R9 ;  /* 0x0000000906097220 */ /* 0x000fc60000400000 */
[----:B------:R-:W-:Y:S01]  /*03d0*/  FFMA R8, R10, 1.9251366722983220825e-08, R5 ;  /* 0x32a55e340a087823 */ /* 0x000fe20000000005 */
[----:B------:R-:W-:-:S04]  /*03e0*/  FMUL R6, R9, 3 ;  /* 0x4040000009067820 */ /* 0x000fc80000400000 */
[----:B------:R-:W-:Y:S01]  /*03f0*/  FFMA R6, R7, R6, R8 ;  /* 0x0000000607067223 */ /* 0x000fe20000000008 */
[----:B------:R-:W-:-:S03]  /*0400*/  MOV R8, 0x391fcb8e ;  /* 0x391fcb8e00087802 */ /* 0x000fc60000000f00 */
[----:B------:R-:W-:-:S04]  /*0410*/  FFMA R9, R10, R9, R6 ;  /* 0x000000090a097223 */ /* 0x000fc80000000006 */
[----:B------:R-:W-:-:S04]  /*0420*/  FADD R5, R14, R9 ;  /* 0x000000090e057221 */ /* 0x000fc80000000000 */
[----:B------:R-:W-:Y:S01]  /*0430*/  FMUL R6, R5, 2 ;  /* 0x4000000005067820 */ /* 0x000fe20000400000 */
[----:B------:R-:W-:-:S03]  /*0440*/  FADD R14, -R14, R5 ;  /* 0x000000050e0e7221 */ /* 0x000fc60000000100 */
[----:B------:R-:W0:Y:S01]  /*0450*/  FRND R7, R6 ;  /* 0x0000000600077307 */ /* 0x000e220000201000 */
[----:B------:R-:W-:Y:S01]  /*0460*/  FADD R14, R9, -R14 ;  /* 0x8000000e090e7221 */ /* 0x000fe20000000000 */
[----:B------:R-:W-:Y:S01]  /*0470*/  FFMA R5, R5, 2, -R6 ;  /* 0x4000000005057823 */ /* 0x000fe20000000806 */
[----:B------:R-:W-:-:S03]  /*0480*/  FSETP.GT.AND P3, PT, |R6|, 152, PT ;  /* 0x431800000600780b */ /* 0x000fc60003f64200 */
[----:B------:R-:W-:Y:S01]  /*0490*/  FFMA R14, R14, 2, R5 ;  /* 0x400000000e0e7823 */ /* 0x000fe20000000005 */
[----:B0-----:R-:W-:Y:S01]  /*04a0*/  FADD R5, R6, -R7 ;  /* 0x8000000706057221 */ /* 0x001fe20000000000 */
[----:B------:R-:W-:-:S03]  /*04b0*/  FSETP.GT.AND P2, PT, R7, RZ, PT ;  /* 0x000000ff0700720b */ /* 0x000fc60003f44000 */
[----:B------:R-:W-:Y:S01]  /*04c0*/  FADD R5, R5, R14 ;  /* 0x0000000e05057221 */ /* 0x000fe20000000000 */
[----:B------:R-:W-:Y:S02]  /*04d0*/  SEL R7, RZ, 0x83000000, P2 ;  /* 0x83000000ff077807 */ /* 0x000fe40001000000 */
[----:B------:R-:W-:Y:S01]  /*04e0*/  FSETP.GEU.AND P2, PT, R6, RZ, PT ;  /* 0x000000ff0600720b */ /* 0x000fe20003f4e000 */
[----:B------:R-:W-:Y:S01]  /*04f0*/  FFMA R8, R5, R8, 0.0013391353422775864601 ;  /* 0x3aaf85ed05087423 */ /* 0x000fe20000000008 */
[----:B------:R-:W-:-:S03]  /*0500*/  IADD3 R9, PT, PT, R7, 0x7f000000, RZ ;  /* 0x7f00000007097810 */ /* 0x000fc60007ffe0ff */
[C---:B------:R-:W-:Y:S02]  /*0510*/  FFMA R10, R5.reuse, R8, 0.0096188392490148544312 ;  /* 0x3c1d9856050a7423 */ /* 0x040fe40000000008 */
[----:B------:R-:W0:Y:S02]  /*0520*/  F2I.NTZ R8, R6 ;  /* 0x0000000600087305 */ /* 0x000e240000203100 */
[----:B------:R-:W-:-:S04]  /*0530*/  FFMA R10, R5, R10, 0.055503588169813156128 ;  /* 0x3d6357bb050a7423 */ /* 0x000fc8000000000a */
[----:B------:R-:W-:-:S04]  /*0540*/  FFMA R10, R5, R10, 0.24022644758224487305 ;  /* 0x3e75fdec050a7423 */ /* 0x000fc8000000000a */
[----:B------:R-:W-:-:S04]  /*0550*/  FFMA R10, R5, R10, 0.69314718246459960938 ;  /* 0x3f317218050a7423 */ /* 0x000fc8000000000a */
[----:B------:R-:W-:Y:S01]  /*0560*/  FFMA R10, R5, R10, 1 ;  /* 0x3f800000050a7423 */ /* 0x000fe2000000000a */
[----:B0-----:R-:W-:Y:S02]  /*0570*/  LEA R8, R8, -R7, 0x17 ;  /* 0x8000000708087211 */ /* 0x001fe400078eb8ff */
[----:B------:R-:W-:Y:S01]  /*0580*/  FSEL R5, RZ, +INF , !P2 ;  /* 0x7f800000ff057808 */ /* 0x000fe20005000000 */
[----:B------:R-:W-:-:S04]  /*0590*/  FMUL R9, R9, R10 ;  /* 0x0000000a09097220 */ /* 0x000fc80000400000 */
[----:B------:R-:W-:Y:S01]  /*05a0*/  @!P3 FMUL R5, R8, R9 ;  /* 0x000000090805b220 */ /* 0x000fe20000400000 */
[----:B------:R-:W-:-:S07]  /*05b0*/  @!P0 LOP3.LUT R5, R0, 0x7fffffff, RZ, 0xc0, !PT ;  /* 0x7fffffff00058812 */ /* 0x000fce00078ec0ff */
.L_x_3:
[----:B------:R-:W-:Y:S05]  /*05c0*/  BSYNC.RECONVERGENT B1 ;  /* 0x0000000000017941 */ /* 0x000fea0003800200 */
.L_x_2:
[----:B------:R-:W-:Y:S04]  /*05d0*/  BSSY.RECONVERGENT B1, `(.L_x_4) ;  /* 0x0000043000017945 */ /* 0x000fe80003800200 */
        /* <DEDUP_REMOVED lines=37> */
[----:B------:R-:W-:-:S04]  /*0830*/  FFMA R11, R11, R0, R4 ;  /* 0x000000000b0b7223 */ /* 0x000fc80000000004 */
[----:B------:R-:W-:Y:S01]  /*0840*/  FFMA R8, R9, R8, R11 ;  /* 0x0000000809087223 */ /* 0x000fe2000000000b */
[----:B------:R-:W-:-:S03]  /*0850*/  MOV R9, 0x391fcb8e ;  /* 0x391fcb8e00097802 */ /* 0x000fc60000000f00 */
        /* <DEDUP_REMOVED lines=26> */
.L_x_5:
[----:B------:R-:W-:Y:S05]  /*0a00*/  BSYNC.RECONVERGENT B1 ;  /* 0x0000000000017941 */ /* 0x000fea0003800200 */
.L_x_4:
[----:B------:R-:W-:Y:S01]  /*0a10*/  FADD R3, R4, R5 ;  /* 0x0000000504037221 */ /* 0x000fe20000000000 */
[----:B------:R-:W-:Y:S03]  /*0a20*/  BSSY.RECONVERGENT B1, `(.L_x_6) ;  /* 0x000000d000017945 */ /* 0x000fe60003800200 */
[----:B------:R0:W1:Y:S01]  /*0a30*/  MUFU.RSQ R4, R3 ;  /* 0x0000000300047308 */ /* 0x0000620000001400 */
[----:B------:R-:W-:-:S04]  /*0a40*/  IADD3 R0, PT, PT, R3, -0xd000000, RZ ;  /* 0xf300000003007810 */ /* 0x000fc80007ffe0ff */
[----:B------:R-:W-:-:S13]  /*0a50*/  ISETP.GT.U32.AND P0, PT, R0, 0x727fffff, PT ;  /* 0x727fffff0000780c */ /* 0x000fda0003f04070 */
[----:B01----:R-:W-:Y:S05]  /*0a60*/  @!P0 BRA `(.L_x_7) ;  /* 0x0000000000108947 */ /* 0x003fea0003800000 */
[----:B------:R-:W-:-:S07]  /*0a70*/  MOV R8, 0xa90 ;  /* 0x00000a9000087802 */ /* 0x000fce0000000f00 */
[----:B------:R-:W-:Y:S05]  /*0a80*/  CALL.REL.NOINC `($__internal_0_$__cuda_sm20_sqrt_rn_f32_slowpath) ;  /* 0x0000000000407944 */ /* 0x000fea0003c00000 */
[----:B------:R-:W-:Y:S01]  /*0a90*/  MOV R0, R3 ;  /* 0x0000000300007202 */ /* 0x000fe20000000f00 */
[----:B------:R-:W-:Y:S06]  /*0aa0*/  BRA `(.L_x_8) ;  /* 0x0000000000107947 */ /* 0x000fec0003800000 */
.L_x_7:
[----:B------:R-:W-:Y:S01]  /*0ab0*/  FMUL.FTZ R0, R3, R4 ;  /* 0x0000000403007220 */ /* 0x000fe20000410000 */
[----:B------:R-:W-:-:S03]  /*0ac0*/  FMUL.FTZ R4, R4, 0.5 ;  /* 0x3f00000004047820 */ /* 0x000fc60000410000 */
[----:B------:R-:W-:-:S04]  /*0ad0*/  FFMA R3, -R0, R0, R3 ;  /* 0x0000000000037223 */ /* 0x000fc80000000103 */
[----:B------:R-:W-:-:S07]  /*0ae0*/  FFMA R0, R3, R4, R0 ;  /* 0x0000000403007223 */ /* 0x000fce0000000000 */
.L_x_8:
[----:B------:R-:W-:Y:S05]  /*0af0*/  BSYNC.RECONVERGENT B1 ;  /* 0x0000000000017941 */ /* 0x000fea0003800200 */
.L_x_6:
[----:B------:R-:W0:Y:S02]  /*0b00*/  LDCU UR6, c[0x0][0x390] ;  /* 0x00007200ff0677ac */ /* 0x000e240008000800 */
[----:B0-----:R-:W-:-:S13]  /*0b10*/  FSETP.GT.AND P0, PT, R0, UR6, PT ;  /* 0x0000000600007c0b */ /* 0x001fda000bf04000 */
.L_x_1:
[----:B------:R-:W-:Y:S05]  /*0b20*/  BSYNC.RECONVERGENT B0 ;  /* 0x0000000000007941 */ /* 0x000fea0003800200 */
.L_x_0:
[----:B------:R-:W0:Y:S01]  /*0b30*/  LDCU.64 UR6, c[0x0][0x388] ;  /* 0x00007100ff0677ac */ /* 0x000e220008000a00 */
[----:B------:R-:W-:Y:S02]  /*0b40*/  SEL R3, RZ, 0x1, !P0 ;  /* 0x00000001ff037807 */ /* 0x000fe40004000000 */
[----:B0-----:R-:W-:-:S04]  /*0b50*/  IADD3 R4, P1, PT, R2, UR6, RZ ;  /* 0x0000000602047c10 */ /* 0x001fc8000ff3e0ff */
[----:B------:R-:W-:-:S05]  /*0b60*/  LEA.HI.X.SX32 R5, R2, UR7, 0x1, P1 ;  /* 0x0000000702057c11 */ /* 0x000fca00088f0eff */
[----:B------:R-:W-:Y:S01]  /*0b70*/  STG.E.U8 desc[UR4][R4.64], R3 ;  /* 0x0000000304007986 */ /* 0x000fe2000c101104 */
[----:B------:R-:W-:Y:S05]  /*0b80*/  EXIT ;  /* 0x000000000000794d */ /* 0x000fea0003800000 */
        .weak           $__internal_0_$__cuda_sm20_sqrt_rn_f32_slowpath
        .type           $__internal_0_$__cuda_sm20_sqrt_rn_f32_slowpath,@function
        .size           $__internal_0_$__cuda_sm20_sqrt_rn_f32_slowpath,(.L_x_11 - $__internal_0_$__cuda_sm20_sqrt_rn_f32_slowpath)
$__internal_0_$__cuda_sm20_sqrt_rn_f32_slowpath:
[----:B------:R-:W-:-:S13]  /*0b90*/  LOP3.LUT P0, RZ, R3, 0x7fffffff, RZ, 0xc0, !PT ;  /* 0x7fffffff03ff7812 */ /* 0x000fda000780c0ff */
[----:B------:R-:W-:Y:S05]  /*0ba0*/  @!P0 BRA `(.L_x_9) ;  /* 0x0000000000448947 */ /* 0x000fea0003800000 */
[----:B------:R-:W-:Y:S02]  /*0bb0*/  FSETP.GEU.FTZ.AND P0, PT, R3, RZ, PT ;  /* 0x000000ff0300720b */ /* 0x000fe40003f1e000 */
[----:B------:R-:W-:-:S11]  /*0bc0*/  MOV R0, R3 ;  /* 0x0000000300007202 */ /* 0x000fd60000000f00 */
[----:B------:R-:W-:Y:S01]  /*0bd0*/  @!P0 MOV R3, 0x7fffffff ;  /* 0x7fffffff00038802 */ /* 0x000fe20000000f00 */
[----:B------:R-:W-:Y:S06]  /*0be0*/  @!P0 BRA `(.L_x_9) ;  /* 0x0000000000348947 */ /* 0x000fec0003800000 */
[----:B------:R-:W-:-:S13]  /*0bf0*/  FSETP.GTU.FTZ.AND P0, PT, |R0|, +INF , PT ;  /* 0x7f8000000000780b */ /* 0x000fda0003f1c200 */
[----:B------:R-:W-:Y:S01]  /*0c00*/  @P0 FADD.FTZ R3, R0, 1 ;  /* 0x3f80000000030421 */ /* 0x000fe20000010000 */
[----:B------:R-:W-:Y:S06]  /*0c10*/  @P0 BRA `(.L_x_9) ;  /* 0x0000000000280947 */ /* 0x000fec0003800000 */
[----:B------:R-:W-:-:S13]  /*0c20*/  FSETP.NEU.FTZ.AND P0, PT, |R0|, +INF , PT ;  /* 0x7f8000000000780b */ /* 0x000fda0003f1d200 */
[----:B------:R-:W-:-:S04]  /*0c30*/  @P0 FFMA R4, R0, 1.84467440737095516160e+19, RZ ;  /* 0x5f80000000040823 */ /* 0x000fc800000000ff */
[----:B------:R-:W0:Y:S02]  /*0c40*/  @P0 MUFU.RSQ R3, R4 ;  /* 0x0000000400030308 */ /* 0x000e240000001400 */
[----:B0-----:R-:W-:Y:S01]  /*0c50*/  @P0 FMUL.FTZ R5, R4, R3 ;  /* 0x0000000304050220 */ /* 0x001fe20000410000 */
[----:B------:R-:W-:Y:S01]  /*0c60*/  @P0 FMUL.FTZ R7, R3, 0.5 ;  /* 0x3f00000003070820 */ /* 0x000fe20000410000 */
[----:B------:R-:W-:Y:S02]  /*0c70*/  @!P0 MOV R3, R0 ;  /* 0x0000000000038202 */ /* 0x000fe40000000f00 */
[----:B------:R-:W-:-:S04]  /*0c80*/  @P0 FADD.FTZ R6, -R5, -RZ ;  /* 0x800000ff05060221 */ /* 0x000fc80000010100 */
[----:B------:R-:W-:-:S04]  /*0c90*/  @P0 FFMA R6, R5, R6, R4 ;  /* 0x0000000605060223 */ /* 0x000fc80000000004 */
[----:B------:R-:W-:-:S04]  /*0ca0*/  @P0 FFMA R6, R6, R7, R5 ;  /* 0x0000000706060223 */ /* 0x000fc80000000005 */
[----:B------:R-:W-:-:S07]  /*0cb0*/  @P0 FMUL.FTZ R3, R6, 2.3283064365386962891e-10 ;  /* 0x2f80000006030820 */ /* 0x000fce0000410000 */
.L_x_9:
[----:B------:R-:W-:Y:S01]  /*0cc0*/  HFMA2 R5, -RZ, RZ, 0, 0 ;  /* 0x00000000ff057431 */ /* 0x000fe200000001ff */
[----:B------:R-:W-:-:S04]  /*0cd0*/  MOV R4, R8 ;  /* 0x0000000800047202 */ /* 0x000fc80000000f00 */
[----:B------:R-:W-:Y:S05]  /*0ce0*/  RET.REL.NODEC R4 `(_Z16triggerSelectionPfPbfiii) ;  /* 0xfffffff004c47950 */ /* 0x000fea0003c3ffff */
.L_x_10:
[----:B------:R-:W-:-:S00]  /*0cf0*/  BRA `(.L_x_10) ;  /* 0xfffffffc00fc7947 */ /* 0x000fc0000383ffff */
[----:B------:R-:W-:-:S00]  /*0d00*/  NOP ;  /* 0x0000000000007918 */ /* 0x000fc00000000000 */
[----:B------:R-:W-:-:S00]  /*0d10*/  NOP ;  /* 0x0000000000007918 */ /* 0x000fc00000000000 */
[----:B------:R-:W-:-:S00]  /*0d20*/  NOP ;  /* 0x0000000000007918 */ /* 0x000fc00000000000 */
[----:B------:R-:W-:-:S00]  /*0d30*/  NOP ;  /* 0x0000000000007918 */ /* 0x000fc00000000000 */
[----:B------:R-:W-:-:S00]  /*0d40*/  NOP ;  /* 0x0000000000007918 */ /* 0x000fc00000000000 */
[----:B------:R-:W-:-:S00]  /*0d50*/  NOP ;  /* 0x0000000000007918 */ /* 0x000fc00000000000 */
[----:B------:R-:W-:-:S00]  /*0d60*/  NOP ;  /* 0x0000000000007918 */ /* 0x000fc00000000000 */
[----:B------:R-:W-:-:S00]  /*0d70*/  NOP ;  /* 0x0000000000007918 */ /* 0x000fc00000000000 */
.L_x_11:


//--------------------- .nv.shared.reserved.0     --------------------------
	.section	.nv.shared.reserved.0,"aw",@nobits
	.weak		__nv_reservedSMEM_offset_0_alias
	.size		__nv_reservedSMEM_offset_0_alias, 0, 64
	.other		__nv_reservedSMEM_offset_0_alias,@"STO_CUDA_RESERVED_SHARED STV_DEFAULT"
__nv_reservedSMEM_offset_0_alias:
	.zero		0
	.zero		64


//--------------------- .nv.constant0._Z16triggerSelectionPfPbfiii --------------------------
	.section	.nv.constant0._Z16triggerSelectionPfPbfiii,"a",@progbits
	.sectionflags	@""
	.align	4
.nv.constant0._Z16triggerSelectionPfPbfiii:
	.zero		928


//--------------------- SYMBOLS --------------------------

	.type		.nv.reservedSmem.offset0,@object
	.size		.nv.reservedSmem.offset0,0x4
